	.headerflags	@"EF_CUDA_TEXMODE_UNIFIED EF_CUDA_64BIT_ADDRESS EF_CUDA_ACCELERATORS EF_CUDA_SM90 EF_CUDA_VIRTUAL_SM(EF_CUDA_SM90)"
	.elftype	@"ET_EXEC"


//--------------------- .nv.info                  --------------------------
	.section	.nv.info,"",@"SHT_CUDA_INFO"
	.align	4


	//----- nvinfo : EIATTR_REGCOUNT
	.align		4
        /*0000*/ 	.byte	0x04, 0x2f
        /*0002*/ 	.short	(.L_1 - .L_0)
	.align		4
.L_0:
        /*0004*/ 	.word	index@(triton_poi_fused_cat_4)
        /*0008*/ 	.word	0x00000014


	//----- nvinfo : EIATTR_MIN_STACK_SIZE
	.align		4
.L_1:
        /*000c*/ 	.byte	0x04, 0x12
        /*000e*/ 	.short	(.L_3 - .L_2)
	.align		4
.L_2:
        /*0010*/ 	.word	index@(triton_poi_fused_cat_4)
        /*0014*/ 	.word	0x00000000


	//----- nvinfo : EIATTR_FRAME_SIZE
	.align		4
.L_3:
        /*0018*/ 	.byte	0x04, 0x11
        /*001a*/ 	.short	(.L_5 - .L_4)
	.align		4
.L_4:
        /*001c*/ 	.word	index@(triton_poi_fused_cat_4)
        /*0020*/ 	.word	0x00000000


	//----- nvinfo : EIATTR_MIN_STACK_SIZE
	.align		4
.L_5:
        /*0024*/ 	.byte	0x04, 0x12
        /*0026*/ 	.short	(.L_7 - .L_6)
	.align		4
.L_6:
        /*0028*/ 	.word	index@(triton_poi_fused_cat_4)
        /*002c*/ 	.word	0x00000000
.L_7:


//--------------------- .nv.info.triton_poi_fused_cat_4 --------------------------
	.section	.nv.info.triton_poi_fused_cat_4,"",@"SHT_CUDA_INFO"
	.sectionflags	@""
	.align	4


	//----- nvinfo : EIATTR_CUDA_API_VERSION
	.align		4
        /*0000*/ 	.byte	0x04, 0x37
        /*0002*/ 	.short	(.L_9 - .L_8)
.L_8:
        /*0004*/ 	.word	0x0000007c


	//----- nvinfo : EIATTR_KPARAM_INFO
	.align		4
.L_9:
        /*0008*/ 	.byte	0x04, 0x17
        /*000a*/ 	.short	(.L_11 - .L_10)
.L_10:
        /*000c*/ 	.word	0x00000000
        /*0010*/ 	.short	0x0002
        /*0012*/ 	.short	0x0010
        /*0014*/ 	.byte	0x00, 0xf0, 0x11, 0x00


	//----- nvinfo : EIATTR_KPARAM_INFO
	.align		4
.L_11:
        /*0018*/ 	.byte	0x04, 0x17
        /*001a*/ 	.short	(.L_13 - .L_12)
.L_12:
        /*001c*/ 	.word	0x00000000
        /*0020*/ 	.short	0x0001
        /*0022*/ 	.short	0x0008
        /*0024*/ 	.byte	0x00, 0xf4, 0x21, 0x00


	//----- nvinfo : EIATTR_KPARAM_INFO
	.align		4
.L_13:
        /*0028*/ 	.byte	0x04, 0x17
        /*002a*/ 	.short	(.L_15 - .L_14)
.L_14:
        /*002c*/ 	.word	0x00000000
        /*0030*/ 	.short	0x0000
        /*0032*/ 	.short	0x0000
        /*0034*/ 	.byte	0x00, 0xf4, 0x21, 0x00


	//----- nvinfo : EIATTR_SPARSE_MMA_MASK
	.align		4
.L_15:
        /*0038*/ 	.byte	0x03, 0x50
        /*003a*/ 	.short	0x0000


	//----- nvinfo : EIATTR_MAXREG_COUNT
	.align		4
        /*003c*/ 	.byte	0x03, 0x1b
        /*003e*/ 	.short	0x00ff


	//----- nvinfo : EIATTR_EXIT_INSTR_OFFSETS
	.align		4
        /*0040*/ 	.byte	0x04, 0x1c
        /*0042*/ 	.short	(.L_17 - .L_16)


	//   ....[0]....
.L_16:
        /*0044*/ 	.word	0x000002d0


	//   ....[1]....
        /*0048*/ 	.word	0x000002f0


	//----- nvinfo : EIATTR_REQNTID
	.align		4
.L_17:
        /*004c*/ 	.byte	0x04, 0x10
        /*004e*/ 	.short	(.L_19 - .L_18)
.L_18:
        /*0050*/ 	.word	0x00000080
        /*0054*/ 	.word	0x00000001
        /*0058*/ 	.word	0x00000001


	//----- nvinfo : EIATTR_CBANK_PARAM_SIZE
	.align		4
.L_19:
        /*005c*/ 	.byte	0x03, 0x19
        /*005e*/ 	.short	0x0014


	//----- nvinfo : EIATTR_PARAM_CBANK
	.align		4
        /*0060*/ 	.byte	0x04, 0x0a
        /*0062*/ 	.short	(.L_21 - .L_20)
	.align		4
.L_20:
        /*0064*/ 	.word	index@(.nv.constant0.triton_poi_fused_cat_4)
        /*0068*/ 	.short	0x0210
        /*006a*/ 	.short	0x0014


	//----- nvinfo : EIATTR_SW_WAR
	.align		4
.L_21:
        /*006c*/ 	.byte	0x04, 0x36
        /*006e*/ 	.short	(.L_23 - .L_22)
.L_22:
        /*0070*/ 	.word	0x00000008
.L_23:


//--------------------- .nv.callgraph             --------------------------
	.section	.nv.callgraph,"",@"SHT_CUDA_CALLGRAPH"
	.align	4
	.sectionentsize	8
	.align		4
        /*0000*/ 	.word	0x00000000
	.align		4
        /*0004*/ 	.word	0xffffffff
	.align		4
        /*0008*/ 	.word	0x00000000
	.align		4
        /*000c*/ 	.word	0xfffffffe
	.align		4
        /*0010*/ 	.word	0x00000000
	.align		4
        /*0014*/ 	.word	0xfffffffd
	.align		4
        /*0018*/ 	.word	0x00000000
	.align		4
        /*001c*/ 	.word	0xfffffffc


//--------------------- .text.triton_poi_fused_cat_4 --------------------------
	.section	.text.triton_poi_fused_cat_4,"ax",@progbits
	.align	128
        .global         triton_poi_fused_cat_4
        .type           triton_poi_fused_cat_4,@function
        .size           triton_poi_fused_cat_4,(.L_x_1 - triton_poi_fused_cat_4)
        .other          triton_poi_fused_cat_4,@"STO_CUDA_ENTRY STV_DEFAULT"
triton_poi_fused_cat_4:
.text.triton_poi_fused_cat_4:
[----:B------:R-:W0:Y:S02]  /*0000*/  LDC R1, c[0x0][0x28] ;  /* 0x00000a00ff017b82 */ /* 0x000e240000000800 */
[----:B------:R-:W1:Y:S01]  /*0010*/  S2R R0, SR_TID.X ;  /* 0x0000000000007919 */ /* 0x000e620000002100 */
[----:B------:R-:W-:Y:S01]  /*0020*/  IMAD.MOV.U32 R14, RZ, RZ, RZ ;  /* 0x000000ffff0e7224 */ /* 0x000fe200078e00ff */
[----:B------:R-:W-:Y:S01]  /*0030*/  ULDC.64 UR4, c[0x0][0x208] ;  /* 0x0000820000047ab9 */ /* 0x000fe20000000a00 */
[----:B------:R-:W2:Y:S01]  /*0040*/  S2R R3, SR_CTAID.X ;  /* 0x0000000000037919 */ /* 0x000ea20000002500 */
[----:B-1----:R-:W-:Y:S01]  /*0050*/  IMAD.SHL.U32 R0, R0, 0x2, RZ ;  /* 0x0000000200007824 */ /* 0x002fe200078e00ff */
[----:B--2---:R-:W-:-:S04]  /*0060*/  SHF.R.S32.HI R7, RZ, 0x17, R3 ;  /* 0x00000017ff077819 */ /* 0x004fc80000011403 */
[----:B------:R-:W-:Y:S02]  /*0070*/  LOP3.LUT R0, R0, 0xfe, RZ, 0xc0, !PT ;  /* 0x000000fe00007812 */ /* 0x000fe400078ec0ff */
[----:B------:R-:W-:-:S03]  /*0080*/  SGXT R7, R7, 0x1 ;  /* 0x000000010707781a */ /* 0x000fc60000000200 */
[----:B------:R-:W-:Y:S02]  /*0090*/  IMAD R0, R3, 0x100, R0 ;  /* 0x0000010003007824 */ /* 0x000fe400078e0200 */
[----:B------:R-:W1:Y:S02]  /*00a0*/  LDC.64 R2, c[0x0][0x210] ;  /* 0x00008400ff027b82 */ /* 0x000e640000000a00 */
[C---:B------:R-:W-:Y:S01]  /*00b0*/  VIADD R4, R0.reuse, 0x1 ;  /* 0x0000000100047836 */ /* 0x040fe20000000000 */
[----:B------:R-:W-:Y:S02]  /*00c0*/  SHF.R.S32.HI R5, RZ, 0x1f, R0 ;  /* 0x0000001fff057819 */ /* 0x000fe40000011400 */
[----:B------:R-:W-:Y:S02]  /*00d0*/  ISETP.GE.AND P2, PT, R0, 0x100, PT ;  /* 0x000001000000780c */ /* 0x000fe40003f46270 */
[----:B------:R-:W-:Y:S02]  /*00e0*/  LEA.HI R5, R5, R0, RZ, 0x2 ;  /* 0x0000000005057211 */ /* 0x000fe400078f10ff */
[----:B------:R-:W-:-:S02]  /*00f0*/  LEA.HI R7, R7, R4, RZ, 0x2 ;  /* 0x0000000407077211 */ /* 0x000fc400078f10ff */
[----:B------:R-:W-:Y:S02]  /*0100*/  LOP3.LUT R5, R5, 0xfffffffc, RZ, 0xc0, !PT ;  /* 0xfffffffc05057812 */ /* 0x000fe400078ec0ff */
[----:B------:R-:W-:-:S03]  /*0110*/  LOP3.LUT R7, R7, 0x7ffffffc, RZ, 0xc0, !PT ;  /* 0x7ffffffc07077812 */ /* 0x000fc600078ec0ff */
[----:B------:R-:W-:Y:S02]  /*0120*/  IMAD.IADD R6, R0, 0x1, -R5 ;  /* 0x0000000100067824 */ /* 0x000fe400078e0a05 */
[----:B------:R-:W-:Y:S02]  /*0130*/  VIADD R9, R5, 0xfffffffd ;  /* 0xfffffffd05097836 */ /* 0x000fe40000000000 */
[----:B------:R-:W-:Y:S01]  /*0140*/  IMAD.IADD R4, R4, 0x1, -R7 ;  /* 0x0000000104047824 */ /* 0x000fe200078e0a07 */
[C---:B------:R-:W-:Y:S01]  /*0150*/  ISETP.GE.AND P3, PT, R6.reuse, 0x2, PT ;  /* 0x000000020600780c */ /* 0x040fe20003f66270 */
[C---:B------:R-:W-:Y:S01]  /*0160*/  IMAD R13, R6.reuse, 0x2, R9 ;  /* 0x00000002060d7824 */ /* 0x040fe200078e0209 */
[C---:B------:R-:W-:Y:S01]  /*0170*/  ISETP.GT.AND P1, PT, R6.reuse, 0x1, !P2 ;  /* 0x000000010600780c */ /* 0x040fe20005724270 */
[--C-:B------:R-:W-:Y:S01]  /*0180*/  IMAD R7, R6, 0x2, R5.reuse ;  /* 0x0000000206077824 */ /* 0x100fe200078e0205 */
[----:B------:R-:W-:Y:S01]  /*0190*/  ISETP.LT.AND P0, PT, R0, 0x100, !P3 ;  /* 0x000001000000780c */ /* 0x000fe20005f01270 */
[----:B------:R-:W-:-:S02]  /*01a0*/  IMAD R11, R4, 0x2, R5 ;  /* 0x00000002040b7824 */ /* 0x000fc400078e0205 */
[----:B------:R-:W-:Y:S02]  /*01b0*/  IMAD R15, R4, 0x2, R9 ;  /* 0x00000002040f7824 */ /* 0x000fe400078e0209 */
[----:B-1----:R-:W-:Y:S01]  /*01c0*/  IMAD.WIDE R8, R13, 0x4, R2 ;  /* 0x000000040d087825 */ /* 0x002fe200078e0202 */
[----:B------:R-:W-:-:S03]  /*01d0*/  CS2R R12, SRZ ;  /* 0x00000000000c7805 */ /* 0x000fc6000001ff00 */
[--C-:B------:R-:W-:Y:S02]  /*01e0*/  IMAD.WIDE R4, R7, 0x4, R2.reuse ;  /* 0x0000000407047825 */ /* 0x100fe400078e0202 */
[----:B------:R-:W2:Y:S02]  /*01f0*/  @P1 LDG.E.EL R14, desc[UR4][R8.64] ;  /* 0x00000004080e1981 */ /* 0x000ea4000c2e1900 */
[--C-:B------:R-:W-:Y:S02]  /*0200*/  IMAD.WIDE R6, R11, 0x4, R2.reuse ;  /* 0x000000040b067825 */ /* 0x100fe400078e0202 */
[----:B------:R-:W3:Y:S01]  /*0210*/  @P0 LDG.E.EL R12, desc[UR4][R4.64] ;  /* 0x00000004040c0981 */ /* 0x000ee2000c2e1900 */
[----:B------:R-:W1:Y:S01]  /*0220*/  LDC.64 R10, c[0x0][0x218] ;  /* 0x00008600ff0a7b82 */ /* 0x000e620000000a00 */
[----:B------:R-:W-:Y:S02]  /*0230*/  IMAD.WIDE R2, R15, 0x4, R2 ;  /* 0x000000040f027825 */ /* 0x000fe400078e0202 */
[----:B------:R-:W4:Y:S02]  /*0240*/  @P0 LDG.E.EL R13, desc[UR4][R6.64] ;  /* 0x00000004060d0981 */ /* 0x000f24000c2e1900 */
[----:B------:R-:W-:-:S06]  /*0250*/  IMAD.MOV.U32 R15, RZ, RZ, RZ ;  /* 0x000000ffff0f7224 */ /* 0x000fcc00078e00ff */
[----:B------:R-:W5:Y:S01]  /*0260*/  @P1 LDG.E.EL R15, desc[UR4][R2.64] ;  /* 0x00000004020f1981 */ /* 0x000f62000c2e1900 */
[----:B-1----:R-:W-:Y:S01]  /*0270*/  IMAD.WIDE R10, R0, 0x4, R10 ;  /* 0x00000004000a7825 */ /* 0x002fe200078e020a */
[----:B--2---:R-:W-:Y:S02]  /*0280*/  SEL R17, R14, RZ, P1 ;  /* 0x000000ff0e117207 */ /* 0x004fe40000800000 */
[----:B---3--:R-:W-:Y:S02]  /*0290*/  SEL R12, R12, RZ, P0 ;  /* 0x000000ff0c0c7207 */ /* 0x008fe40000000000 */
[----:B----4-:R-:W-:Y:S02]  /*02a0*/  SEL R13, R13, RZ, P0 ;  /* 0x000000ff0d0d7207 */ /* 0x010fe40000000000 */
[----:B------:R-:W-:Y:S02]  /*02b0*/  SEL R12, R12, R17, !P3 ;  /* 0x000000110c0c7207 */ /* 0x000fe40005800000 */
[----:B-----5:R-:W-:Y:S01]  /*02c0*/  @P3 SEL R13, R15, RZ, P1 ;  /* 0x000000ff0f0d3207 */ /* 0x020fe20000800000 */
[----:B------:R-:W-:Y:S06]  /*02d0*/  @P2 EXIT ;  /* 0x000000000000294d */ /* 0x000fec0003800000 */
[----:B------:R-:W-:Y:S01]  /*02e0*/  STG.E.64 desc[UR4][R10.64], R12 ;  /* 0x0000000c0a007986 */ /* 0x000fe2000c101b04 */
[----:B------:R-:W-:Y:S05]  /*02f0*/  EXIT ;  /* 0x000000000000794d */ /* 0x000fea0003800000 */
.L_x_0:
[----:B------:R-:W-:-:S00]  /*0300*/  BRA `(.L_x_0) ;  /* 0xfffffffc00fc7947 */ /* 0x000fc0000383ffff */
[----:B------:R-:W-:-:S00]  /*0310*/  NOP ;  /* 0x0000000000007918 */ /* 0x000fc00000000000 */
        /* <DEDUP_REMOVED lines=14> */
.L_x_1:


//--------------------- .nv.constant0.triton_poi_fused_cat_4 --------------------------
	.section	.nv.constant0.triton_poi_fused_cat_4,"a",@progbits
	.sectionflags	@""
	.align	4
.nv.constant0.triton_poi_fused_cat_4:
	.zero		548
